//
// Generated by NVIDIA NVVM Compiler
//
// Compiler Build ID: CL-36424714
// Cuda compilation tools, release 13.0, V13.0.88
// Based on NVVM 20.0.0
//

.version 9.0
.target sm_100
.address_size 64

	// .globl	_Z22unique_idx_calc_threadPi
.extern .func  (.param .b32 func_retval0) vprintf
(
	.param .b64 vprintf_param_0,
	.param .b64 vprintf_param_1
)
;
.global .align 1 .b8 $str[31] = {116, 104, 114, 101, 97, 100, 73, 100, 120, 46, 120, 58, 32, 37, 100, 32, 97, 110, 100, 32, 118, 97, 108, 117, 101, 58, 32, 37, 100, 10};
.global .align 1 .b8 $str$1[58] = {116, 104, 114, 101, 97, 100, 73, 100, 120, 46, 120, 58, 32, 37, 100, 44, 32, 98, 108, 111, 99, 107, 73, 100, 120, 46, 120, 58, 32, 37, 100, 44, 32, 103, 105, 100, 58, 32, 37, 100, 32, 97, 110, 100, 32, 118, 97, 108, 117, 101, 32, 58, 32, 37, 32, 100, 10};

.visible .entry _Z22unique_idx_calc_threadPi(
	.param .u64 .ptr .align 1 _Z22unique_idx_calc_threadPi_param_0
)
{
	.local .align 8 .b8 	__local_depot0[8];
	.reg .b64 	%SP;
	.reg .b64 	%SPL;
	.reg .b32 	%r<5>;
	.reg .b64 	%rd<9>;

	mov.u64 	%SPL, __local_depot0;
	cvta.local.u64 	%SP, %SPL;
	ld.param.u64 	%rd1, [_Z22unique_idx_calc_threadPi_param_0];
	cvta.to.global.u64 	%rd2, %rd1;
	add.u64 	%rd3, %SP, 0;
	add.u64 	%rd4, %SPL, 0;
	mov.u32 	%r1, %tid.x;
	mul.wide.u32 	%rd5, %r1, 4;
	add.s64 	%rd6, %rd2, %rd5;
	ld.global.u32 	%r2, [%rd6];
	st.local.v2.u32 	[%rd4], {%r1, %r2};
	mov.u64 	%rd7, $str;
	cvta.global.u64 	%rd8, %rd7;
	{ // callseq 0, 0
	.param .b64 param0;
	st.param.b64 	[param0], %rd8;
	.param .b64 param1;
	st.param.b64 	[param1], %rd3;
	.param .b32 retval0;
	call.uni (retval0), 
	vprintf, 
	(
	param0, 
	param1
	);
	ld.param.b32 	%r3, [retval0];
	} // callseq 0
	ret;

}
	// .globl	_Z22unique_gid_calc_threadPi
.visible .entry _Z22unique_gid_calc_threadPi(
	.param .u64 .ptr .align 1 _Z22unique_gid_calc_threadPi_param_0
)
{
	.local .align 16 .b8 	__local_depot1[16];
	.reg .b64 	%SP;
	.reg .b64 	%SPL;
	.reg .b32 	%r<8>;
	.reg .b64 	%rd<9>;

	mov.u64 	%SPL, __local_depot1;
	cvta.local.u64 	%SP, %SPL;
	ld.param.u64 	%rd1, [_Z22unique_gid_calc_threadPi_param_0];
	cvta.to.global.u64 	%rd2, %rd1;
	add.u64 	%rd3, %SP, 0;
	add.u64 	%rd4, %SPL, 0;
	mov.u32 	%r1, %tid.x;
	mov.u32 	%r2, %ctaid.x;
	mov.u32 	%r3, %ntid.x;
	mad.lo.s32 	%r4, %r2, %r3, %r1;
	mul.wide.s32 	%rd5, %r4, 4;
	add.s64 	%rd6, %rd2, %rd5;
	ld.global.u32 	%r5, [%rd6];
	st.local.v4.u32 	[%rd4], {%r1, %r2, %r4, %r5};
	mov.u64 	%rd7, $str$1;
	cvta.global.u64 	%rd8, %rd7;
	{ // callseq 1, 0
	.param .b64 param0;
	st.param.b64 	[param0], %rd8;
	.param .b64 param1;
	st.param.b64 	[param1], %rd3;
	.param .b32 retval0;
	call.uni (retval0), 
	vprintf, 
	(
	param0, 
	param1
	);
	ld.param.b32 	%r6, [retval0];
	} // callseq 1
	ret;

}


// ===== COMPILED SASS (sm_100) =====

	.target	sm_100

	.elftype	@"ET_EXEC"


//--------------------- .note.nv.tkinfo           --------------------------
	.section	.note.nv.tkinfo,"",@"SHT_NOTE"
	.sectionflags	@"SHF_NOTE_NV_TKINFO"
	.tkinfo
        /*0018*/ 	.word	0x00000002
        /*0030*/ 	.string	""
        /*0030*/ 	.string	"ptxas"
        /*0030*/ 	.string	"Cuda compilation tools, release 13.0, V13.0.88"
        /*0030*/ 	.string	"Build cuda_13.0.r13.0/compiler.36424714_0"
        /*0030*/ 	.string	"-arch sm_100 -m 64 "



//--------------------- .note.nv.cuinfo           --------------------------
	.section	.note.nv.cuinfo,"",@"SHT_NOTE"
	.sectionflags	@"SHF_NOTE_NV_CUINFO"
        /*0018*/ 	.short	0x0002
        /*001a*/ 	.short	0x0064
        /*001c*/ 	.short	0x0082
	.zero		2


//--------------------- .nv.info                  --------------------------
	.section	.nv.info,"",@"SHT_CUDA_INFO"
	.align	4


	//----- nvinfo : EIATTR_REGCOUNT
	.align		4
        /*0000*/ 	.byte	0x04, 0x2f
        /*0002*/ 	.short	(.L_3 - .L_2)
	.align		4
.L_2:
        /*0004*/ 	.word	index@(_Z22unique_idx_calc_threadPi)
        /*0008*/ 	.word	0x00000018


	//----- nvinfo : EIATTR_FRAME_SIZE
	.align		4
.L_3:
        /*000c*/ 	.byte	0x04, 0x11
        /*000e*/ 	.short	(.L_5 - .L_4)
	.align		4
.L_4:
        /*0010*/ 	.word	index@(_Z22unique_idx_calc_threadPi)
        /*0014*/ 	.word	0x00000008


	//----- nvinfo : EIATTR_REGCOUNT
	.align		4
.L_5:
        /*0018*/ 	.byte	0x04, 0x2f
        /*001a*/ 	.short	(.L_7 - .L_6)
	.align		4
.L_6:
        /*001c*/ 	.word	index@(_Z22unique_gid_calc_threadPi)
        /*0020*/ 	.word	0x00000018


	//----- nvinfo : EIATTR_FRAME_SIZE
	.align		4
.L_7:
        /*0024*/ 	.byte	0x04, 0x11
        /*0026*/ 	.short	(.L_9 - .L_8)
	.align		4
.L_8:
        /*0028*/ 	.word	index@(_Z22unique_gid_calc_threadPi)
        /*002c*/ 	.word	0x00000010


	//----- nvinfo : EIATTR_MIN_STACK_SIZE
	.align		4
.L_9:
        /*0030*/ 	.byte	0x04, 0x12
        /*0032*/ 	.short	(.L_11 - .L_10)
	.align		4
.L_10:
        /*0034*/ 	.word	index@(_Z22unique_gid_calc_threadPi)
        /*0038*/ 	.word	0x00000010


	//----- nvinfo : EIATTR_MIN_STACK_SIZE
	.align		4
.L_11:
        /*003c*/ 	.byte	0x04, 0x12
        /*003e*/ 	.short	(.L_13 - .L_12)
	.align		4
.L_12:
        /*0040*/ 	.word	index@(_Z22unique_idx_calc_threadPi)
        /*0044*/ 	.word	0x00000008
.L_13:


//--------------------- .nv.compat                --------------------------
	.section	.nv.compat,"",@"SHT_CUDA_COMPAT_INFO"
	.align	4
        /*0000*/ 	.byte	0x02, 0x09, 0x00, 0x00, 0x02, 0x02, 0x01, 0x00, 0x02, 0x05, 0x05, 0x00, 0x03, 0x07, 0x01, 0x01
        /*0010*/ 	.byte	0x02, 0x03, 0x00, 0x00, 0x02, 0x06, 0x01, 0x00, 0x04, 0x0b, 0x08, 0x00, 0x09, 0x00, 0x00, 0x00
        /*0020*/ 	.byte	0x00, 0x00, 0x00, 0x00


//--------------------- .nv.info._Z22unique_gid_calc_threadPi --------------------------
	.section	.nv.info._Z22unique_gid_calc_threadPi,"",@"SHT_CUDA_INFO"
	.sectionflags	@""
	.align	4


	//----- nvinfo : EIATTR_CUDA_API_VERSION
	.align		4
        /*0000*/ 	.byte	0x04, 0x37
        /*0002*/ 	.short	(.L_15 - .L_14)
.L_14:
        /*0004*/ 	.word	0x00000082


	//----- nvinfo : EIATTR_KPARAM_INFO
	.align		4
.L_15:
        /*0008*/ 	.byte	0x04, 0x17
        /*000a*/ 	.short	(.L_17 - .L_16)
.L_16:
        /*000c*/ 	.word	0x00000000
        /*0010*/ 	.short	0x0000
        /*0012*/ 	.short	0x0000
        /*0014*/ 	.byte	0x00, 0xf5, 0x21, 0x00


	//----- nvinfo : EIATTR_SPARSE_MMA_MASK
	.align		4
.L_17:
        /*0018*/ 	.byte	0x03, 0x50
        /*001a*/ 	.short	0x0000


	//----- nvinfo : EIATTR_MAXREG_COUNT
	.align		4
        /*001c*/ 	.byte	0x03, 0x1b
        /*001e*/ 	.short	0x00ff


	//----- nvinfo : EIATTR_EXTERNS
	.align		4
        /*0020*/ 	.byte	0x04, 0x0f
        /*0022*/ 	.short	(.L_19 - .L_18)


	//   ....[0]....
	.align		4
.L_18:
        /*0024*/ 	.word	index@(vprintf)


	//----- nvinfo : EIATTR_MERCURY_ISA_VERSION
	.align		4
.L_19:
        /*0028*/ 	.byte	0x03, 0x5f
        /*002a*/ 	.short	0x0101


	//----- nvinfo : EIATTR_VRC_CTA_INIT_COUNT
	.align		4
        /*002c*/ 	.byte	0x02, 0x4a
	.zero		1
	.zero		1


	//----- nvinfo : EIATTR_SYSCALL_OFFSETS
	.align		4
        /*0030*/ 	.byte	0x04, 0x46
        /*0032*/ 	.short	(.L_21 - .L_20)


	//   ....[0]....
.L_20:
        /*0034*/ 	.word	0x00000150


	//----- nvinfo : EIATTR_EXIT_INSTR_OFFSETS
	.align		4
.L_21:
        /*0038*/ 	.byte	0x04, 0x1c
        /*003a*/ 	.short	(.L_23 - .L_22)


	//   ....[0]....
.L_22:
        /*003c*/ 	.word	0x00000160


	//----- nvinfo : EIATTR_CBANK_PARAM_SIZE
	.align		4
.L_23:
        /*0040*/ 	.byte	0x03, 0x19
        /*0042*/ 	.short	0x0008


	//----- nvinfo : EIATTR_PARAM_CBANK
	.align		4
        /*0044*/ 	.byte	0x04, 0x0a
        /*0046*/ 	.short	(.L_25 - .L_24)
	.align		4
.L_24:
        /*0048*/ 	.word	index@(.nv.constant0._Z22unique_gid_calc_threadPi)
        /*004c*/ 	.short	0x0380
        /*004e*/ 	.short	0x0008


	//----- nvinfo : EIATTR_SW_WAR
	.align		4
.L_25:
        /*0050*/ 	.byte	0x04, 0x36
        /*0052*/ 	.short	(.L_27 - .L_26)
.L_26:
        /*0054*/ 	.word	0x00000008
.L_27:


//--------------------- .nv.info._Z22unique_idx_calc_threadPi --------------------------
	.section	.nv.info._Z22unique_idx_calc_threadPi,"",@"SHT_CUDA_INFO"
	.sectionflags	@""
	.align	4


	//----- nvinfo : EIATTR_CUDA_API_VERSION
	.align		4
        /*0000*/ 	.byte	0x04, 0x37
        /*0002*/ 	.short	(.L_29 - .L_28)
.L_28:
        /*0004*/ 	.word	0x00000082


	//----- nvinfo : EIATTR_KPARAM_INFO
	.align		4
.L_29:
        /*0008*/ 	.byte	0x04, 0x17
        /*000a*/ 	.short	(.L_31 - .L_30)
.L_30:
        /*000c*/ 	.word	0x00000000
        /*0010*/ 	.short	0x0000
        /*0012*/ 	.short	0x0000
        /*0014*/ 	.byte	0x00, 0xf5, 0x21, 0x00


	//----- nvinfo : EIATTR_SPARSE_MMA_MASK
	.align		4
.L_31:
        /*0018*/ 	.byte	0x03, 0x50
        /*001a*/ 	.short	0x0000


	//----- nvinfo : EIATTR_MAXREG_COUNT
	.align		4
        /*001c*/ 	.byte	0x03, 0x1b
        /*001e*/ 	.short	0x00ff


	//----- nvinfo : EIATTR_EXTERNS
	.align		4
        /*0020*/ 	.byte	0x04, 0x0f
        /*0022*/ 	.short	(.L_33 - .L_32)


	//   ....[0]....
	.align		4
.L_32:
        /*0024*/ 	.word	index@(vprintf)


	//----- nvinfo : EIATTR_MERCURY_ISA_VERSION
	.align		4
.L_33:
        /*0028*/ 	.byte	0x03, 0x5f
        /*002a*/ 	.short	0x0101


	//----- nvinfo : EIATTR_VRC_CTA_INIT_COUNT
	.align		4
        /*002c*/ 	.byte	0x02, 0x4a
	.zero		1
	.zero		1


	//----- nvinfo : EIATTR_SYSCALL_OFFSETS
	.align		4
        /*0030*/ 	.byte	0x04, 0x46
        /*0032*/ 	.short	(.L_35 - .L_34)


	//   ....[0]....
.L_34:
        /*0034*/ 	.word	0x00000120


	//----- nvinfo : EIATTR_EXIT_INSTR_OFFSETS
	.align		4
.L_35:
        /*0038*/ 	.byte	0x04, 0x1c
        /*003a*/ 	.short	(.L_37 - .L_36)


	//   ....[0]....
.L_36:
        /*003c*/ 	.word	0x00000130


	//----- nvinfo : EIATTR_CBANK_PARAM_SIZE
	.align		4
.L_37:
        /*0040*/ 	.byte	0x03, 0x19
        /*0042*/ 	.short	0x0008


	//----- nvinfo : EIATTR_PARAM_CBANK
	.align		4
        /*0044*/ 	.byte	0x04, 0x0a
        /*0046*/ 	.short	(.L_39 - .L_38)
	.align		4
.L_38:
        /*0048*/ 	.word	index@(.nv.constant0._Z22unique_idx_calc_threadPi)
        /*004c*/ 	.short	0x0380
        /*004e*/ 	.short	0x0008


	//----- nvinfo : EIATTR_SW_WAR
	.align		4
.L_39:
        /*0050*/ 	.byte	0x04, 0x36
        /*0052*/ 	.short	(.L_41 - .L_40)
.L_40:
        /*0054*/ 	.word	0x00000008
.L_41:


//--------------------- .nv.callgraph             --------------------------
	.section	.nv.callgraph,"",@"SHT_CUDA_CALLGRAPH"
	.align	4
	.sectionentsize	8
	.align		4
        /*0000*/ 	.word	0x00000000
	.align		4
        /*0004*/ 	.word	0xffffffff
	.align		4
        /*0008*/ 	.word	index@(_Z22unique_gid_calc_threadPi)
	.align		4
        /*000c*/ 	.word	index@(vprintf)
	.align		4
        /*0010*/ 	.word	index@(_Z22unique_idx_calc_threadPi)
	.align		4
        /*0014*/ 	.word	index@(vprintf)
	.align		4
        /*0018*/ 	.word	0x00000000
	.align		4
        /*001c*/ 	.word	0xfffffffe
	.align		4
        /*0020*/ 	.word	0x00000000
	.align		4
        /*0024*/ 	.word	0xfffffffd
	.align		4
        /*0028*/ 	.word	0x00000000
	.align		4
        /*002c*/ 	.word	0xfffffffc


//--------------------- .nv.constant4             --------------------------
	.section	.nv.constant4,"a",@progbits
	.align	8
	.align		8
.nv.constant4:
        /*0000*/ 	.dword	vprintf
	.align		8
        /*0008*/ 	.dword	$str
	.align		8
        /*0010*/ 	.dword	$str$1


//--------------------- .text._Z22unique_gid_calc_threadPi --------------------------
	.section	.text._Z22unique_gid_calc_threadPi,"ax",@progbits
	.align	128
        .global         _Z22unique_gid_calc_threadPi
        .type           _Z22unique_gid_calc_threadPi,@function
        .size           _Z22unique_gid_calc_threadPi,(.L_x_4 - _Z22unique_gid_calc_threadPi)
        .other          _Z22unique_gid_calc_threadPi,@"STO_CUDA_ENTRY STV_DEFAULT"
_Z22unique_gid_calc_threadPi:
.text._Z22unique_gid_calc_threadPi:
[----:B------:R-:W0:Y:S01]  /*0000*/  LDC R1, c[0x0][0x37c] ;  /* 0x0000df00ff017b82 */ /* 0x000e220000000800 */
[----:B------:R-:W1:Y:S07]  /*0010*/  S2R R12, SR_TID.X ;  /* 0x00000000000c7919 */ /* 0x000e6e0000002100 */
[----:B------:R-:W2:Y:S01]  /*0020*/  LDC.64 R2, c[0x0][0x380] ;  /* 0x0000e000ff027b82 */ /* 0x000ea20000000a00 */
[----:B------:R-:W3:Y:S01]  /*0030*/  LDCU UR6, c[0x0][0x2fc] ;  /* 0x00005f80ff0677ac */ /* 0x000ee20008000800 */
[----:B0-----:R-:W-:Y:S01]  /*0040*/  VIADD R1, R1, 0xfffffff0 ;  /* 0xfffffff001017836 */ /* 0x001fe20000000000 */
[----:B------:R-:W1:Y:S01]  /*0050*/  S2R R13, SR_CTAID.X ;  /* 0x00000000000d7919 */ /* 0x000e620000002500 */
[----:B------:R-:W1:Y:S01]  /*0060*/  LDCU UR7, c[0x0][0x360] ;  /* 0x00006c00ff0777ac */ /* 0x000e620008000800 */
[----:B------:R-:W0:Y:S01]  /*0070*/  LDCU.64 UR4, c[0x0][0x358] ;  /* 0x00006b00ff0477ac */ /* 0x000e220008000a00 */
[----:B------:R-:W-:Y:S01]  /*0080*/  MOV R0, 0x0 ;  /* 0x0000000000007802 */ /* 0x000fe20000000f00 */
[----:B------:R-:W4:Y:S01]  /*0090*/  LDCU.64 UR8, c[0x4][0x10] ;  /* 0x01000200ff0877ac */ /* 0x000f220008000a00 */
[----:B-1----:R-:W-:-:S04]  /*00a0*/  IMAD R14, R13, UR7, R12 ;  /* 0x000000070d0e7c24 */ /* 0x002fc8000f8e020c */
[----:B--2---:R-:W-:-:S05]  /*00b0*/  IMAD.WIDE R2, R14, 0x4, R2 ;  /* 0x000000040e027825 */ /* 0x004fca00078e0202 */
[----:B0-----:R-:W2:Y:S01]  /*00c0*/  LDG.E R15, desc[UR4][R2.64] ;  /* 0x00000004020f7981 */ /* 0x001ea2000c1e1900 */
[----:B------:R-:W0:Y:S01]  /*00d0*/  LDCU UR4, c[0x0][0x2f8] ;  /* 0x00005f00ff0477ac */ /* 0x000e220008000800 */
[----:B------:R1:W1:Y:S01]  /*00e0*/  LDC.64 R8, c[0x4][R0] ;  /* 0x0100000000087b82 */ /* 0x0002620000000a00 */
[----:B----4-:R-:W-:Y:S01]  /*00f0*/  IMAD.U32 R4, RZ, RZ, UR8 ;  /* 0x00000008ff047e24 */ /* 0x010fe2000f8e00ff */
[----:B------:R-:W-:Y:S02]  /*0100*/  MOV R5, UR9 ;  /* 0x0000000900057c02 */ /* 0x000fe40008000f00 */
[----:B0-----:R-:W-:-:S04]  /*0110*/  IADD3 R6, P0, PT, R1, UR4, RZ ;  /* 0x0000000401067c10 */ /* 0x001fc8000ff1e0ff */
[----:B---3--:R-:W-:Y:S01]  /*0120*/  IADD3.X R7, PT, PT, RZ, UR6, RZ, P0, !PT ;  /* 0x00000006ff077c10 */ /* 0x008fe200087fe4ff */
[----:B-12---:R0:W-:Y:S08]  /*0130*/  STL.128 [R1], R12 ;  /* 0x0000000c01007387 */ /* 0x0061f00000100c00 */
[----:B------:R-:W-:-:S07]  /*0140*/  LEPC R20, `(.L_x_0) ;  /* 0x000000001014794e */ /* 0x000fce0000000000 */
[----:B0-----:R-:W-:Y:S05]  /*0150*/  CALL.ABS.NOINC R8 ;  /* 0x0000000008007343 */ /* 0x001fea0003c00000 */
.L_x_0:
[----:B------:R-:W-:Y:S05]  /*0160*/  EXIT ;  /* 0x000000000000794d */ /* 0x000fea0003800000 */
.L_x_1:
[----:B------:R-:W-:-:S00]  /*0170*/  BRA `(.L_x_1) ;  /* 0xfffffffc00fc7947 */ /* 0x000fc0000383ffff */
[----:B------:R-:W-:-:S00]  /*0180*/  NOP ;  /* 0x0000000000007918 */ /* 0x000fc00000000000 */
[----:B------:R-:W-:-:S00]  /*0190*/  NOP ;  /* 0x0000000000007918 */ /* 0x000fc00000000000 */
[----:B------:R-:W-:-:S00]  /*01a0*/  NOP ;  /* 0x0000000000007918 */ /* 0x000fc00000000000 */
[----:B------:R-:W-:-:S00]  /*01b0*/  NOP ;  /* 0x0000000000007918 */ /* 0x000fc00000000000 */
[----:B------:R-:W-:-:S00]  /*01c0*/  NOP ;  /* 0x0000000000007918 */ /* 0x000fc00000000000 */
[----:B------:R-:W-:-:S00]  /*01d0*/  NOP ;  /* 0x0000000000007918 */ /* 0x000fc00000000000 */
[----:B------:R-:W-:-:S00]  /*01e0*/  NOP ;  /* 0x0000000000007918 */ /* 0x000fc00000000000 */
[----:B------:R-:W-:-:S00]  /*01f0*/  NOP ;  /* 0x0000000000007918 */ /* 0x000fc00000000000 */
.L_x_4:


//--------------------- .text._Z22unique_idx_calc_threadPi --------------------------
	.section	.text._Z22unique_idx_calc_threadPi,"ax",@progbits
	.align	128
        .global         _Z22unique_idx_calc_threadPi
        .type           _Z22unique_idx_calc_threadPi,@function
        .size           _Z22unique_idx_calc_threadPi,(.L_x_5 - _Z22unique_idx_calc_threadPi)
        .other          _Z22unique_idx_calc_threadPi,@"STO_CUDA_ENTRY STV_DEFAULT"
_Z22unique_idx_calc_threadPi:
.text._Z22unique_idx_calc_threadPi:
[----:B------:R-:W0:Y:S01]  /*0000*/  LDC R1, c[0x0][0x37c] ;  /* 0x0000df00ff017b82 */ /* 0x000e220000000800 */
[----:B------:R-:W1:Y:S07]  /*0010*/  S2R R10, SR_TID.X ;  /* 0x00000000000a7919 */ /* 0x000e6e0000002100 */
[----:B------:R-:W1:Y:S01]  /*0020*/  LDC.64 R2, c[0x0][0x380] ;  /* 0x0000e000ff027b82 */ /* 0x000e620000000a00 */
[----:B------:R-:W2:Y:S01]  /*0030*/  LDCU.64 UR4, c[0x0][0x358] ;  /* 0x00006b00ff0477ac */ /* 0x000ea20008000a00 */
[----:B0-----:R-:W-:Y:S01]  /*0040*/  VIADD R1, R1, 0xfffffff8 ;  /* 0xfffffff801017836 */ /* 0x001fe20000000000 */
[----:B------:R-:W0:Y:S01]  /*0050*/  LDCU.64 UR6, c[0x4][0x8] ;  /* 0x01000100ff0677ac */ /* 0x000e220008000a00 */
[----:B-1----:R-:W-:-:S05]  /*0060*/  IMAD.WIDE.U32 R2, R10, 0x4, R2 ;  /* 0x000000040a027825 */ /* 0x002fca00078e0002 */
[----:B--2---:R-:W2:Y:S01]  /*0070*/  LDG.E R11, desc[UR4][R2.64] ;  /* 0x00000004020b7981 */ /* 0x004ea2000c1e1900 */
[----:B------:R-:W-:Y:S01]  /*0080*/  MOV R0, 0x0 ;  /* 0x0000000000007802 */ /* 0x000fe20000000f00 */
[----:B------:R-:W1:Y:S01]  /*0090*/  LDCU UR4, c[0x0][0x2f8] ;  /* 0x00005f00ff0477ac */ /* 0x000e620008000800 */
[----:B0-----:R-:W-:Y:S01]  /*00a0*/  IMAD.U32 R4, RZ, RZ, UR6 ;  /* 0x00000006ff047e24 */ /* 0x001fe2000f8e00ff */
[----:B------:R-:W-:Y:S01]  /*00b0*/  MOV R5, UR7 ;  /* 0x0000000700057c02 */ /* 0x000fe20008000f00 */
[----:B------:R0:W3:Y:S01]  /*00c0*/  LDC.64 R8, c[0x4][R0] ;  /* 0x0100000000087b82 */ /* 0x0000e20000000a00 */
[----:B------:R-:W4:Y:S01]  /*00d0*/  LDCU UR5, c[0x0][0x2fc] ;  /* 0x00005f80ff0577ac */ /* 0x000f220008000800 */
[----:B-1----:R-:W-:-:S05]  /*00e0*/  IADD3 R6, P0, PT, R1, UR4, RZ ;  /* 0x0000000401067c10 */ /* 0x002fca000ff1e0ff */
[----:B----4-:R-:W-:Y:S01]  /*00f0*/  IMAD.X R7, RZ, RZ, UR5, P0 ;  /* 0x00000005ff077e24 */ /* 0x010fe200080e06ff */
[----:B--23--:R0:W-:Y:S07]  /*0100*/  STL.64 [R1], R10 ;  /* 0x0000000a01007387 */ /* 0x00c1ee0000100a00 */
[----:B------:R-:W-:-:S07]  /*0110*/  LEPC R20, `(.L_x_2) ;  /* 0x000000001014794e */ /* 0x000fce0000000000 */
[----:B0-----:R-:W-:Y:S05]  /*0120*/  CALL.ABS.NOINC R8 ;  /* 0x0000000008007343 */ /* 0x001fea0003c00000 */
.L_x_2:
[----:B------:R-:W-:Y:S05]  /*0130*/  EXIT ;  /* 0x000000000000794d */ /* 0x000fea0003800000 */
.L_x_3:
        /* <DEDUP_REMOVED lines=12> */
.L_x_5:


//--------------------- .nv.global.init           --------------------------
	.section	.nv.global.init,"aw",@progbits
.nv.global.init:
	.type		$str,@object
	.size		$str,($str$1 - $str)
$str:
        /*0000*/ 	.byte	0x74, 0x68, 0x72, 0x65, 0x61, 0x64, 0x49, 0x64, 0x78, 0x2e, 0x78, 0x3a, 0x20, 0x25, 0x64, 0x20
        /*0010*/ 	.byte	0x61, 0x6e, 0x64, 0x20, 0x76, 0x61, 0x6c, 0x75, 0x65, 0x3a, 0x20, 0x25, 0x64, 0x0a, 0x00
	.type		$str$1,@object
	.size		$str$1,(.L_1 - $str$1)
$str$1:
        /*001f*/ 	.byte	0x74, 0x68, 0x72, 0x65, 0x61, 0x64, 0x49, 0x64, 0x78, 0x2e, 0x78, 0x3a, 0x20, 0x25, 0x64, 0x2c
        /*002f*/ 	.byte	0x20, 0x62, 0x6c, 0x6f, 0x63, 0x6b, 0x49, 0x64, 0x78, 0x2e, 0x78, 0x3a, 0x20, 0x25, 0x64, 0x2c
        /*003f*/ 	.byte	0x20, 0x67, 0x69, 0x64, 0x3a, 0x20, 0x25, 0x64, 0x20, 0x61, 0x6e, 0x64, 0x20, 0x76, 0x61, 0x6c
        /*004f*/ 	.byte	0x75, 0x65, 0x20, 0x3a, 0x20, 0x25, 0x20, 0x64, 0x0a, 0x00
.L_1:


//--------------------- .nv.shared.reserved.0     --------------------------
	.section	.nv.shared.reserved.0,"aw",@nobits
	.weak		__nv_reservedSMEM_offset_0_alias
	.size		__nv_reservedSMEM_offset_0_alias, 0, 64
	.other		__nv_reservedSMEM_offset_0_alias,@"STO_CUDA_RESERVED_SHARED STV_DEFAULT"
__nv_reservedSMEM_offset_0_alias:
	.zero		0
	.zero		64


//--------------------- .nv.constant0._Z22unique_gid_calc_threadPi --------------------------
	.section	.nv.constant0._Z22unique_gid_calc_threadPi,"a",@progbits
	.sectionflags	@""
	.align	4
.nv.constant0._Z22unique_gid_calc_threadPi:
	.zero		904


//--------------------- .nv.constant0._Z22unique_idx_calc_threadPi --------------------------
	.section	.nv.constant0._Z22unique_idx_calc_threadPi,"a",@progbits
	.sectionflags	@""
	.align	4
.nv.constant0._Z22unique_idx_calc_threadPi:
	.zero		904


//--------------------- SYMBOLS --------------------------

	.type		.nv.reservedSmem.offset0,@object
	.size		.nv.reservedSmem.offset0,0x4
	.type		vprintf,@function
